//
// Generated by NVIDIA NVVM Compiler
//
// Compiler Build ID: CL-36424714
// Cuda compilation tools, release 13.0, V13.0.88
// Based on NVVM 20.0.0
//

.version 9.0
.target sm_100
.address_size 64

	// .globl	my_kernel_kernel1

.visible .entry my_kernel_kernel1(
	.param .u64 .ptr .align 1 my_kernel_kernel1_param_0,
	.param .u64 .ptr .align 1 my_kernel_kernel1_param_1
)
{
	.reg .b32 	%r<5>;
	.reg .b32 	%f<3>;
	.reg .b64 	%rd<8>;

	ld.param.u64 	%rd1, [my_kernel_kernel1_param_0];
	ld.param.u64 	%rd2, [my_kernel_kernel1_param_1];
	cvta.to.global.u64 	%rd3, %rd1;
	cvta.to.global.u64 	%rd4, %rd2;
	mov.u32 	%r1, %ctaid.x;
	shl.b32 	%r2, %r1, 2;
	mov.u32 	%r3, %tid.x;
	add.s32 	%r4, %r2, %r3;
	mul.wide.u32 	%rd5, %r4, 4;
	add.s64 	%rd6, %rd4, %rd5;
	ld.global.nc.f32 	%f1, [%rd6];
	mul.f32 	%f2, %f1, 0f3A800000;
	add.s64 	%rd7, %rd3, %rd5;
	st.global.f32 	[%rd7], %f2;
	ret;

}
	// .globl	my_kernel_kernel0
.visible .entry my_kernel_kernel0(
	.param .u64 .ptr .align 1 my_kernel_kernel0_param_0,
	.param .u64 .ptr .align 1 my_kernel_kernel0_param_1
)
{
	.reg .pred 	%p<2>;
	.reg .b32 	%r<9>;
	.reg .b32 	%f<68>;
	.reg .b64 	%rd<15>;

	ld.param.u64 	%rd5, [my_kernel_kernel0_param_0];
	ld.param.u64 	%rd6, [my_kernel_kernel0_param_1];
	cvta.to.global.u64 	%rd7, %rd6;
	cvta.to.global.u64 	%rd8, %rd5;
	mov.u32 	%r4, %ctaid.x;
	shl.b32 	%r5, %r4, 1;
	mov.u32 	%r6, %tid.x;
	add.s32 	%r7, %r5, %r6;
	mul.wide.u32 	%rd9, %r7, 4;
	add.s64 	%rd1, %rd8, %rd9;
	mul.wide.u32 	%rd10, %r4, 8192;
	mul.wide.u32 	%rd11, %r6, 4096;
	add.s64 	%rd12, %rd10, %rd11;
	add.s64 	%rd13, %rd12, %rd7;
	add.s64 	%rd14, %rd13, 64;
	mov.b32 	%r8, 0;
	mov.f32 	%f67, 0f00000000;
$L__BB1_1:
	ld.global.nc.f32 	%f4, [%rd14+-64];
	add.f32 	%f5, %f67, %f4;
	ld.global.nc.f32 	%f6, [%rd14+-60];
	add.f32 	%f7, %f5, %f6;
	ld.global.nc.f32 	%f8, [%rd14+-56];
	add.f32 	%f9, %f7, %f8;
	ld.global.nc.f32 	%f10, [%rd14+-52];
	add.f32 	%f11, %f9, %f10;
	ld.global.nc.f32 	%f12, [%rd14+-48];
	add.f32 	%f13, %f11, %f12;
	ld.global.nc.f32 	%f14, [%rd14+-44];
	add.f32 	%f15, %f13, %f14;
	ld.global.nc.f32 	%f16, [%rd14+-40];
	add.f32 	%f17, %f15, %f16;
	ld.global.nc.f32 	%f18, [%rd14+-36];
	add.f32 	%f19, %f17, %f18;
	ld.global.nc.f32 	%f20, [%rd14+-32];
	add.f32 	%f21, %f19, %f20;
	ld.global.nc.f32 	%f22, [%rd14+-28];
	add.f32 	%f23, %f21, %f22;
	ld.global.nc.f32 	%f24, [%rd14+-24];
	add.f32 	%f25, %f23, %f24;
	ld.global.nc.f32 	%f26, [%rd14+-20];
	add.f32 	%f27, %f25, %f26;
	ld.global.nc.f32 	%f28, [%rd14+-16];
	add.f32 	%f29, %f27, %f28;
	ld.global.nc.f32 	%f30, [%rd14+-12];
	add.f32 	%f31, %f29, %f30;
	ld.global.nc.f32 	%f32, [%rd14+-8];
	add.f32 	%f33, %f31, %f32;
	ld.global.nc.f32 	%f34, [%rd14+-4];
	add.f32 	%f35, %f33, %f34;
	ld.global.nc.f32 	%f36, [%rd14];
	add.f32 	%f37, %f35, %f36;
	ld.global.nc.f32 	%f38, [%rd14+4];
	add.f32 	%f39, %f37, %f38;
	ld.global.nc.f32 	%f40, [%rd14+8];
	add.f32 	%f41, %f39, %f40;
	ld.global.nc.f32 	%f42, [%rd14+12];
	add.f32 	%f43, %f41, %f42;
	ld.global.nc.f32 	%f44, [%rd14+16];
	add.f32 	%f45, %f43, %f44;
	ld.global.nc.f32 	%f46, [%rd14+20];
	add.f32 	%f47, %f45, %f46;
	ld.global.nc.f32 	%f48, [%rd14+24];
	add.f32 	%f49, %f47, %f48;
	ld.global.nc.f32 	%f50, [%rd14+28];
	add.f32 	%f51, %f49, %f50;
	ld.global.nc.f32 	%f52, [%rd14+32];
	add.f32 	%f53, %f51, %f52;
	ld.global.nc.f32 	%f54, [%rd14+36];
	add.f32 	%f55, %f53, %f54;
	ld.global.nc.f32 	%f56, [%rd14+40];
	add.f32 	%f57, %f55, %f56;
	ld.global.nc.f32 	%f58, [%rd14+44];
	add.f32 	%f59, %f57, %f58;
	ld.global.nc.f32 	%f60, [%rd14+48];
	add.f32 	%f61, %f59, %f60;
	ld.global.nc.f32 	%f62, [%rd14+52];
	add.f32 	%f63, %f61, %f62;
	ld.global.nc.f32 	%f64, [%rd14+56];
	add.f32 	%f65, %f63, %f64;
	ld.global.nc.f32 	%f66, [%rd14+60];
	add.f32 	%f67, %f65, %f66;
	add.s32 	%r8, %r8, 32;
	add.s64 	%rd14, %rd14, 128;
	setp.ne.s32 	%p1, %r8, 1024;
	@%p1 bra 	$L__BB1_1;
	st.global.f32 	[%rd1], %f67;
	ret;

}


// ===== COMPILED SASS (sm_100) =====

	.target	sm_100

	.elftype	@"ET_EXEC"


//--------------------- .note.nv.tkinfo           --------------------------
	.section	.note.nv.tkinfo,"",@"SHT_NOTE"
	.sectionflags	@"SHF_NOTE_NV_TKINFO"
	.tkinfo
        /*0018*/ 	.word	0x00000002
        /*0030*/ 	.string	""
        /*0030*/ 	.string	"ptxas"
        /*0030*/ 	.string	"Cuda compilation tools, release 13.0, V13.0.88"
        /*0030*/ 	.string	"Build cuda_13.0.r13.0/compiler.36424714_0"
        /*0030*/ 	.string	"-arch sm_100 -m 64 "



//--------------------- .note.nv.cuinfo           --------------------------
	.section	.note.nv.cuinfo,"",@"SHT_NOTE"
	.sectionflags	@"SHF_NOTE_NV_CUINFO"
        /*0018*/ 	.short	0x0002
        /*001a*/ 	.short	0x0064
        /*001c*/ 	.short	0x0082
	.zero		2


//--------------------- .nv.info                  --------------------------
	.section	.nv.info,"",@"SHT_CUDA_INFO"
	.align	4


	//----- nvinfo : EIATTR_REGCOUNT
	.align		4
        /*0000*/ 	.byte	0x04, 0x2f
        /*0002*/ 	.short	(.L_1 - .L_0)
	.align		4
.L_0:
        /*0004*/ 	.word	index@(my_kernel_kernel1)
        /*0008*/ 	.word	0x0000000a


	//----- nvinfo : EIATTR_FRAME_SIZE
	.align		4
.L_1:
        /*000c*/ 	.byte	0x04, 0x11
        /*000e*/ 	.short	(.L_3 - .L_2)
	.align		4
.L_2:
        /*0010*/ 	.word	index@(my_kernel_kernel1)
        /*0014*/ 	.word	0x00000000


	//----- nvinfo : EIATTR_REGCOUNT
	.align		4
.L_3:
        /*0018*/ 	.byte	0x04, 0x2f
        /*001a*/ 	.short	(.L_5 - .L_4)
	.align		4
.L_4:
        /*001c*/ 	.word	index@(my_kernel_kernel0)
        /*0020*/ 	.word	0x0000001e


	//----- nvinfo : EIATTR_FRAME_SIZE
	.align		4
.L_5:
        /*0024*/ 	.byte	0x04, 0x11
        /*0026*/ 	.short	(.L_7 - .L_6)
	.align		4
.L_6:
        /*0028*/ 	.word	index@(my_kernel_kernel0)
        /*002c*/ 	.word	0x00000000


	//----- nvinfo : EIATTR_MIN_STACK_SIZE
	.align		4
.L_7:
        /*0030*/ 	.byte	0x04, 0x12
        /*0032*/ 	.short	(.L_9 - .L_8)
	.align		4
.L_8:
        /*0034*/ 	.word	index@(my_kernel_kernel0)
        /*0038*/ 	.word	0x00000000


	//----- nvinfo : EIATTR_MIN_STACK_SIZE
	.align		4
.L_9:
        /*003c*/ 	.byte	0x04, 0x12
        /*003e*/ 	.short	(.L_11 - .L_10)
	.align		4
.L_10:
        /*0040*/ 	.word	index@(my_kernel_kernel1)
        /*0044*/ 	.word	0x00000000
.L_11:


//--------------------- .nv.compat                --------------------------
	.section	.nv.compat,"",@"SHT_CUDA_COMPAT_INFO"
	.align	4
        /*0000*/ 	.byte	0x02, 0x09, 0x00, 0x00, 0x02, 0x02, 0x01, 0x00, 0x02, 0x05, 0x05, 0x00, 0x03, 0x07, 0x01, 0x01
        /*0010*/ 	.byte	0x02, 0x03, 0x00, 0x00, 0x02, 0x06, 0x01, 0x00, 0x04, 0x0b, 0x08, 0x00, 0x09, 0x00, 0x00, 0x00
        /*0020*/ 	.byte	0x00, 0x00, 0x00, 0x00


//--------------------- .nv.info.my_kernel_kernel0 --------------------------
	.section	.nv.info.my_kernel_kernel0,"",@"SHT_CUDA_INFO"
	.sectionflags	@""
	.align	4


	//----- nvinfo : EIATTR_CUDA_API_VERSION
	.align		4
        /*0000*/ 	.byte	0x04, 0x37
        /*0002*/ 	.short	(.L_13 - .L_12)
.L_12:
        /*0004*/ 	.word	0x00000082


	//----- nvinfo : EIATTR_KPARAM_INFO
	.align		4
.L_13:
        /*0008*/ 	.byte	0x04, 0x17
        /*000a*/ 	.short	(.L_15 - .L_14)
.L_14:
        /*000c*/ 	.word	0x00000000
        /*0010*/ 	.short	0x0001
        /*0012*/ 	.short	0x0008
        /*0014*/ 	.byte	0x00, 0xf5, 0x21, 0x00


	//----- nvinfo : EIATTR_KPARAM_INFO
	.align		4
.L_15:
        /*0018*/ 	.byte	0x04, 0x17
        /*001a*/ 	.short	(.L_17 - .L_16)
.L_16:
        /*001c*/ 	.word	0x00000000
        /*0020*/ 	.short	0x0000
        /*0022*/ 	.short	0x0000
        /*0024*/ 	.byte	0x00, 0xf5, 0x21, 0x00


	//----- nvinfo : EIATTR_SPARSE_MMA_MASK
	.align		4
.L_17:
        /*0028*/ 	.byte	0x03, 0x50
        /*002a*/ 	.short	0x0000


	//----- nvinfo : EIATTR_MAXREG_COUNT
	.align		4
        /*002c*/ 	.byte	0x03, 0x1b
        /*002e*/ 	.short	0x00ff


	//----- nvinfo : EIATTR_MERCURY_ISA_VERSION
	.align		4
        /*0030*/ 	.byte	0x03, 0x5f
        /*0032*/ 	.short	0x0101


	//----- nvinfo : EIATTR_VRC_CTA_INIT_COUNT
	.align		4
        /*0034*/ 	.byte	0x02, 0x4a
	.zero		1
	.zero		1


	//----- nvinfo : EIATTR_EXIT_INSTR_OFFSETS
	.align		4
        /*0038*/ 	.byte	0x04, 0x1c
        /*003a*/ 	.short	(.L_19 - .L_18)


	//   ....[0]....
.L_18:
        /*003c*/ 	.word	0x00000550


	//----- nvinfo : EIATTR_CBANK_PARAM_SIZE
	.align		4
.L_19:
        /*0040*/ 	.byte	0x03, 0x19
        /*0042*/ 	.short	0x0010


	//----- nvinfo : EIATTR_PARAM_CBANK
	.align		4
        /*0044*/ 	.byte	0x04, 0x0a
        /*0046*/ 	.short	(.L_21 - .L_20)
	.align		4
.L_20:
        /*0048*/ 	.word	index@(.nv.constant0.my_kernel_kernel0)
        /*004c*/ 	.short	0x0380
        /*004e*/ 	.short	0x0010


	//----- nvinfo : EIATTR_SW_WAR
	.align		4
.L_21:
        /*0050*/ 	.byte	0x04, 0x36
        /*0052*/ 	.short	(.L_23 - .L_22)
.L_22:
        /*0054*/ 	.word	0x00000008
.L_23:


//--------------------- .nv.info.my_kernel_kernel1 --------------------------
	.section	.nv.info.my_kernel_kernel1,"",@"SHT_CUDA_INFO"
	.sectionflags	@""
	.align	4


	//----- nvinfo : EIATTR_CUDA_API_VERSION
	.align		4
        /*0000*/ 	.byte	0x04, 0x37
        /*0002*/ 	.short	(.L_25 - .L_24)
.L_24:
        /*0004*/ 	.word	0x00000082


	//----- nvinfo : EIATTR_KPARAM_INFO
	.align		4
.L_25:
        /*0008*/ 	.byte	0x04, 0x17
        /*000a*/ 	.short	(.L_27 - .L_26)
.L_26:
        /*000c*/ 	.word	0x00000000
        /*0010*/ 	.short	0x0001
        /*0012*/ 	.short	0x0008
        /*0014*/ 	.byte	0x00, 0xf5, 0x21, 0x00


	//----- nvinfo : EIATTR_KPARAM_INFO
	.align		4
.L_27:
        /*0018*/ 	.byte	0x04, 0x17
        /*001a*/ 	.short	(.L_29 - .L_28)
.L_28:
        /*001c*/ 	.word	0x00000000
        /*0020*/ 	.short	0x0000
        /*0022*/ 	.short	0x0000
        /*0024*/ 	.byte	0x00, 0xf5, 0x21, 0x00


	//----- nvinfo : EIATTR_SPARSE_MMA_MASK
	.align		4
.L_29:
        /*0028*/ 	.byte	0x03, 0x50
        /*002a*/ 	.short	0x0000


	//----- nvinfo : EIATTR_MAXREG_COUNT
	.align		4
        /*002c*/ 	.byte	0x03, 0x1b
        /*002e*/ 	.short	0x00ff


	//----- nvinfo : EIATTR_MERCURY_ISA_VERSION
	.align		4
        /*0030*/ 	.byte	0x03, 0x5f
        /*0032*/ 	.short	0x0101


	//----- nvinfo : EIATTR_VRC_CTA_INIT_COUNT
	.align		4
        /*0034*/ 	.byte	0x02, 0x4a
	.zero		1
	.zero		1


	//----- nvinfo : EIATTR_EXIT_INSTR_OFFSETS
	.align		4
        /*0038*/ 	.byte	0x04, 0x1c
        /*003a*/ 	.short	(.L_31 - .L_30)


	//   ....[0]....
.L_30:
        /*003c*/ 	.word	0x000000c0


	//----- nvinfo : EIATTR_CBANK_PARAM_SIZE
	.align		4
.L_31:
        /*0040*/ 	.byte	0x03, 0x19
        /*0042*/ 	.short	0x0010


	//----- nvinfo : EIATTR_PARAM_CBANK
	.align		4
        /*0044*/ 	.byte	0x04, 0x0a
        /*0046*/ 	.short	(.L_33 - .L_32)
	.align		4
.L_32:
        /*0048*/ 	.word	index@(.nv.constant0.my_kernel_kernel1)
        /*004c*/ 	.short	0x0380
        /*004e*/ 	.short	0x0010


	//----- nvinfo : EIATTR_SW_WAR
	.align		4
.L_33:
        /*0050*/ 	.byte	0x04, 0x36
        /*0052*/ 	.short	(.L_35 - .L_34)
.L_34:
        /*0054*/ 	.word	0x00000008
.L_35:


//--------------------- .nv.callgraph             --------------------------
	.section	.nv.callgraph,"",@"SHT_CUDA_CALLGRAPH"
	.align	4
	.sectionentsize	8
	.align		4
        /*0000*/ 	.word	0x00000000
	.align		4
        /*0004*/ 	.word	0xffffffff
	.align		4
        /*0008*/ 	.word	0x00000000
	.align		4
        /*000c*/ 	.word	0xfffffffe
	.align		4
        /*0010*/ 	.word	0x00000000
	.align		4
        /*0014*/ 	.word	0xfffffffd
	.align		4
        /*0018*/ 	.word	0x00000000
	.align		4
        /*001c*/ 	.word	0xfffffffc


//--------------------- .text.my_kernel_kernel0   --------------------------
	.section	.text.my_kernel_kernel0,"ax",@progbits
	.align	128
        .global         my_kernel_kernel0
        .type           my_kernel_kernel0,@function
        .size           my_kernel_kernel0,(.L_x_3 - my_kernel_kernel0)
        .other          my_kernel_kernel0,@"STO_CUDA_ENTRY STV_DEFAULT"
my_kernel_kernel0:
.text.my_kernel_kernel0:
[----:B------:R-:W-:Y:S01]  /*0000*/  LDC R1, c[0x0][0x37c] ;  /* 0x0000df00ff017b82 */ /* 0x000fe20000000800 */
[----:B------:R-:W0:Y:S01]  /*0010*/  S2R R0, SR_TID.X ;  /* 0x0000000000007919 */ /* 0x000e220000002100 */
[----:B------:R-:W1:Y:S06]  /*0020*/  LDCU.64 UR4, c[0x0][0x388] ;  /* 0x00007100ff0477ac */ /* 0x000e6c0008000a00 */
[----:B------:R-:W2:Y:S01]  /*0030*/  LDC.64 R6, c[0x0][0x380] ;  /* 0x0000e000ff067b82 */ /* 0x000ea20000000a00 */
[----:B------:R-:W3:Y:S01]  /*0040*/  S2R R9, SR_CTAID.X ;  /* 0x0000000000097919 */ /* 0x000ee20000002500 */
[----:B------:R-:W4:Y:S01]  /*0050*/  LDCU.64 UR6, c[0x0][0x358] ;  /* 0x00006b00ff0677ac */ /* 0x000f220008000a00 */
[----:B0-----:R-:W-:-:S04]  /*0060*/  IMAD.WIDE.U32 R2, R0, 0x1000, RZ ;  /* 0x0000100000027825 */ /* 0x001fc800078e00ff */
[C---:B---3--:R-:W-:Y:S01]  /*0070*/  IMAD.WIDE.U32 R4, R9.reuse, 0x2000, R2 ;  /* 0x0000200009047825 */ /* 0x048fe200078e0002 */
[----:B------:R-:W-:-:S03]  /*0080*/  LEA R3, R9, R0, 0x1 ;  /* 0x0000000009037211 */ /* 0x000fc600078e08ff */
[----:B------:R-:W-:Y:S01]  /*0090*/  HFMA2 R9, -RZ, RZ, 0, 0 ;  /* 0x00000000ff097431 */ /* 0x000fe200000001ff */
[----:B-1----:R-:W-:Y:S01]  /*00a0*/  IADD3 R4, P0, PT, R4, UR4, RZ ;  /* 0x0000000404047c10 */ /* 0x002fe2000ff1e0ff */
[----:B--2---:R-:W-:Y:S01]  /*00b0*/  IMAD.WIDE.U32 R2, R3, 0x4, R6 ;  /* 0x0000000403027825 */ /* 0x004fe200078e0006 */
[----:B------:R-:W-:Y:S02]  /*00c0*/  UMOV UR4, URZ ;  /* 0x000000ff00047c82 */ /* 0x000fe40008000000 */
[----:B------:R-:W-:-:S04]  /*00d0*/  IADD3 R4, P1, PT, R4, 0x40, RZ ;  /* 0x0000004004047810 */ /* 0x000fc80007f3e0ff */
[----:B----4-:R-:W-:-:S09]  /*00e0*/  IADD3.X R5, PT, PT, RZ, UR5, R5, P1, P0 ;  /* 0x00000005ff057c10 */ /* 0x010fd20008fe0405 */
.L_x_0:
[----:B------:R-:W2:Y:S04]  /*00f0*/  LDG.E.CONSTANT R10, desc[UR6][R4.64+-0x40] ;  /* 0xffffc006040a7981 */ /* 0x000ea8000c1e9900 */
[----:B------:R-:W3:Y:S04]  /*0100*/  LDG.E.CONSTANT R26, desc[UR6][R4.64+-0x3c] ;  /* 0xffffc406041a7981 */ /* 0x000ee8000c1e9900 */
[----:B------:R-:W4:Y:S04]  /*0110*/  LDG.E.CONSTANT R21, desc[UR6][R4.64+-0x38] ;  /* 0xffffc80604157981 */ /* 0x000f28000c1e9900 */
[----:B------:R-:W5:Y:S04]  /*0120*/  LDG.E.CONSTANT R22, desc[UR6][R4.64+-0x34] ;  /* 0xffffcc0604167981 */ /* 0x000f68000c1e9900 */
        /* <DEDUP_REMOVED lines=16> */
[----:B------:R-:W5:Y:S01]  /*0230*/  LDG.E.CONSTANT R11, desc[UR6][R4.64+0x10] ;  /* 0x00001006040b7981 */ /* 0x000f62000c1e9900 */
[----:B--2---:R-:W-:-:S03]  /*0240*/  FADD R9, R10, R9 ;  /* 0x000000090a097221 */ /* 0x004fc60000000000 */
[----:B------:R-:W2:Y:S01]  /*0250*/  LDG.E.CONSTANT R10, desc[UR6][R4.64+0x14] ;  /* 0x00001406040a7981 */ /* 0x000ea2000c1e9900 */
[----:B---3--:R-:W-:-:S03]  /*0260*/  FADD R26, R9, R26 ;  /* 0x0000001a091a7221 */ /* 0x008fc60000000000 */
[----:B------:R-:W3:Y:S01]  /*0270*/  LDG.E.CONSTANT R9, desc[UR6][R4.64+0x18] ;  /* 0x0000180604097981 */ /* 0x000ee2000c1e9900 */
[----:B----4-:R-:W-:-:S03]  /*0280*/  FADD R27, R26, R21 ;  /* 0x000000151a1b7221 */ /* 0x010fc60000000000 */
[----:B------:R-:W4:Y:S01]  /*0290*/  LDG.E.CONSTANT R21, desc[UR6][R4.64+0x1c] ;  /* 0x00001c0604157981 */ /* 0x000f22000c1e9900 */
[----:B-----5:R-:W-:-:S03]  /*02a0*/  FADD R26, R27, R22 ;  /* 0x000000161b1a7221 */ /* 0x020fc60000000000 */
[----:B------:R-:W5:Y:S01]  /*02b0*/  LDG.E.CONSTANT R22, desc[UR6][R4.64+0x20] ;  /* 0x0000200604167981 */ /* 0x000f62000c1e9900 */
[----:B------:R-:W-:-:S03]  /*02c0*/  FADD R27, R26, R23 ;  /* 0x000000171a1b7221 */ /* 0x000fc60000000000 */
        /* <DEDUP_REMOVED lines=12> */
[----:B------:R0:W5:Y:S01]  /*0390*/  LDG.E.CONSTANT R0, desc[UR6][R4.64+0x3c] ;  /* 0x00003c0604007981 */ /* 0x000162000c1e9900 */
[----:B------:R-:W-:Y:S01]  /*03a0*/  UIADD3 UR4, UPT, UPT, UR4, 0x20, URZ ;  /* 0x0000002004047890 */ /* 0x000fe2000fffe0ff */
[----:B------:R-:W-:-:S03]  /*03b0*/  FADD R6, R27, R6 ;  /* 0x000000061b067221 */ /* 0x000fc60000000000 */
[----:B------:R-:W-:Y:S01]  /*03c0*/  UISETP.NE.AND UP0, UPT, UR4, 0x400, UPT ;  /* 0x000004000400788c */ /* 0x000fe2000bf05270 */
[----:B------:R-:W-:-:S04]  /*03d0*/  FADD R19, R6, R19 ;  /* 0x0000001306137221 */ /* 0x000fc80000000000 */
[----:B------:R-:W-:Y:S01]  /*03e0*/  FADD R18, R19, R18 ;  /* 0x0000001213127221 */ /* 0x000fe20000000000 */
[----:B0-----:R-:W-:-:S03]  /*03f0*/  IADD3 R4, P0, PT, R4, 0x80, RZ ;  /* 0x0000008004047810 */ /* 0x001fc60007f1e0ff */
[----:B------:R-:W-:Y:S01]  /*0400*/  FADD R17, R18, R17 ;  /* 0x0000001112117221 */ /* 0x000fe20000000000 */
[----:B------:R-:W-:-:S03]  /*0410*/  IADD3.X R5, PT, PT, RZ, R5, RZ, P0, !PT ;  /* 0x00000005ff057210 */ /* 0x000fc600007fe4ff */
[----:B------:R-:W-:-:S04]  /*0420*/  FADD R16, R17, R16 ;  /* 0x0000001011107221 */ /* 0x000fc80000000000 */
[----:B------:R-:W-:-:S04]  /*0430*/  FADD R15, R16, R15 ;  /* 0x0000000f100f7221 */ /* 0x000fc80000000000 */
[----:B------:R-:W-:-:S04]  /*0440*/  FADD R14, R15, R14 ;  /* 0x0000000e0f0e7221 */ /* 0x000fc80000000000 */
[----:B------:R-:W-:-:S04]  /*0450*/  FADD R13, R14, R13 ;  /* 0x0000000d0e0d7221 */ /* 0x000fc80000000000 */
[----:B------:R-:W-:-:S04]  /*0460*/  FADD R12, R13, R12 ;  /* 0x0000000c0d0c7221 */ /* 0x000fc80000000000 */
[----:B------:R-:W-:-:S04]  /*0470*/  FADD R11, R12, R11 ;  /* 0x0000000b0c0b7221 */ /* 0x000fc80000000000 */
[----:B--2---:R-:W-:-:S04]  /*0480*/  FADD R10, R11, R10 ;  /* 0x0000000a0b0a7221 */ /* 0x004fc80000000000 */
[----:B---3--:R-:W-:-:S04]  /*0490*/  FADD R10, R10, R9 ;  /* 0x000000090a0a7221 */ /* 0x008fc80000000000 */
[----:B----4-:R-:W-:-:S04]  /*04a0*/  FADD R21, R10, R21 ;  /* 0x000000150a157221 */ /* 0x010fc80000000000 */
[----:B-----5:R-:W-:-:S04]  /*04b0*/  FADD R22, R21, R22 ;  /* 0x0000001615167221 */ /* 0x020fc80000000000 */
[----:B------:R-:W-:-:S04]  /*04c0*/  FADD R23, R22, R23 ;  /* 0x0000001716177221 */ /* 0x000fc80000000000 */
[----:B------:R-:W-:-:S04]  /*04d0*/  FADD R24, R23, R24 ;  /* 0x0000001817187221 */ /* 0x000fc80000000000 */
[----:B------:R-:W-:-:S04]  /*04e0*/  FADD R25, R24, R25 ;  /* 0x0000001918197221 */ /* 0x000fc80000000000 */
[----:B------:R-:W-:-:S04]  /*04f0*/  FADD R25, R25, R20 ;  /* 0x0000001419197221 */ /* 0x000fc80000000000 */
[----:B------:R-:W-:-:S04]  /*0500*/  FADD R8, R25, R8 ;  /* 0x0000000819087221 */ /* 0x000fc80000000000 */
[----:B------:R-:W-:-:S04]  /*0510*/  FADD R7, R8, R7 ;  /* 0x0000000708077221 */ /* 0x000fc80000000000 */
[----:B------:R-:W-:Y:S01]  /*0520*/  FADD R9, R7, R0 ;  /* 0x0000000007097221 */ /* 0x000fe20000000000 */
[----:B------:R-:W-:Y:S06]  /*0530*/  BRA.U UP0, `(.L_x_0) ;  /* 0xfffffff900ec7547 */ /* 0x000fec000b83ffff */
[----:B------:R-:W-:Y:S01]  /*0540*/  STG.E desc[UR6][R2.64], R9 ;  /* 0x0000000902007986 */ /* 0x000fe2000c101906 */
[----:B------:R-:W-:Y:S05]  /*0550*/  EXIT ;  /* 0x000000000000794d */ /* 0x000fea0003800000 */
.L_x_1:
[----:B------:R-:W-:-:S00]  /*0560*/  BRA `(.L_x_1) ;  /* 0xfffffffc00fc7947 */ /* 0x000fc0000383ffff */
[----:B------:R-:W-:-:S00]  /*0570*/  NOP ;  /* 0x0000000000007918 */ /* 0x000fc00000000000 */
        /* <DEDUP_REMOVED lines=8> */
.L_x_3:


//--------------------- .text.my_kernel_kernel1   --------------------------
	.section	.text.my_kernel_kernel1,"ax",@progbits
	.align	128
        .global         my_kernel_kernel1
        .type           my_kernel_kernel1,@function
        .size           my_kernel_kernel1,(.L_x_4 - my_kernel_kernel1)
        .other          my_kernel_kernel1,@"STO_CUDA_ENTRY STV_DEFAULT"
my_kernel_kernel1:
.text.my_kernel_kernel1:
[----:B------:R-:W-:Y:S01]  /*0000*/  LDC R1, c[0x0][0x37c] ;  /* 0x0000df00ff017b82 */ /* 0x000fe20000000800 */
[----:B------:R-:W0:Y:S07]  /*0010*/  S2R R7, SR_CTAID.X ;  /* 0x0000000000077919 */ /* 0x000e2e0000002500 */
[----:B------:R-:W1:Y:S01]  /*0020*/  LDC.64 R2, c[0x0][0x388] ;  /* 0x0000e200ff027b82 */ /* 0x000e620000000a00 */
[----:B------:R-:W2:Y:S01]  /*0030*/  LDCU.64 UR4, c[0x0][0x358] ;  /* 0x00006b00ff0477ac */ /* 0x000ea20008000a00 */
[----:B------:R-:W0:Y:S06]  /*0040*/  S2R R0, SR_TID.X ;  /* 0x0000000000007919 */ /* 0x000e2c0000002100 */
[----:B------:R-:W3:Y:S01]  /*0050*/  LDC.64 R4, c[0x0][0x380] ;  /* 0x0000e000ff047b82 */ /* 0x000ee20000000a00 */
[----:B0-----:R-:W-:-:S05]  /*0060*/  LEA R7, R7, R0, 0x2 ;  /* 0x0000000007077211 */ /* 0x001fca00078e10ff */
[----:B-1----:R-:W-:-:S06]  /*0070*/  IMAD.WIDE.U32 R2, R7, 0x4, R2 ;  /* 0x0000000407027825 */ /* 0x002fcc00078e0002 */
[----:B--2---:R-:W2:Y:S01]  /*0080*/  LDG.E.CONSTANT R2, desc[UR4][R2.64] ;  /* 0x0000000402027981 */ /* 0x004ea2000c1e9900 */
[----:B---3--:R-:W-:-:S04]  /*0090*/  IMAD.WIDE.U32 R4, R7, 0x4, R4 ;  /* 0x0000000407047825 */ /* 0x008fc800078e0004 */
[----:B--2---:R-:W-:-:S05]  /*00a0*/  FMUL R7, R2, 0.0009765625 ;  /* 0x3a80000002077820 */ /* 0x004fca0000400000 */
[----:B------:R-:W-:Y:S01]  /*00b0*/  STG.E desc[UR4][R4.64], R7 ;  /* 0x0000000704007986 */ /* 0x000fe2000c101904 */
[----:B------:R-:W-:Y:S05]  /*00c0*/  EXIT ;  /* 0x000000000000794d */ /* 0x000fea0003800000 */
.L_x_2:
        /* <DEDUP_REMOVED lines=11> */
.L_x_4:


//--------------------- .nv.shared.reserved.0     --------------------------
	.section	.nv.shared.reserved.0,"aw",@nobits
	.weak		__nv_reservedSMEM_offset_0_alias
	.size		__nv_reservedSMEM_offset_0_alias, 0, 64
	.other		__nv_reservedSMEM_offset_0_alias,@"STO_CUDA_RESERVED_SHARED STV_DEFAULT"
__nv_reservedSMEM_offset_0_alias:
	.zero		0
	.zero		64


//--------------------- .nv.constant0.my_kernel_kernel0 --------------------------
	.section	.nv.constant0.my_kernel_kernel0,"a",@progbits
	.sectionflags	@""
	.align	4
.nv.constant0.my_kernel_kernel0:
	.zero		912


//--------------------- .nv.constant0.my_kernel_kernel1 --------------------------
	.section	.nv.constant0.my_kernel_kernel1,"a",@progbits
	.sectionflags	@""
	.align	4
.nv.constant0.my_kernel_kernel1:
	.zero		912


//--------------------- SYMBOLS --------------------------

	.type		.nv.reservedSmem.offset0,@object
	.size		.nv.reservedSmem.offset0,0x4
